//
// Generated by NVIDIA NVVM Compiler
//
// Compiler Build ID: CL-36424714
// Cuda compilation tools, release 13.0, V13.0.88
// Based on NVVM 20.0.0
//

.version 9.0
.target sm_100
.address_size 64

	// .globl	_Z13exclusiveScanPiPKii
.extern .shared .align 16 .b8 temp[];

.visible .entry _Z13exclusiveScanPiPKii(
	.param .u64 .ptr .align 1 _Z13exclusiveScanPiPKii_param_0,
	.param .u64 .ptr .align 1 _Z13exclusiveScanPiPKii_param_1,
	.param .u32 _Z13exclusiveScanPiPKii_param_2
)
{
	.reg .pred 	%p<14>;
	.reg .b32 	%r<54>;
	.reg .b64 	%rd<9>;

	ld.param.u64 	%rd3, [_Z13exclusiveScanPiPKii_param_0];
	ld.param.u64 	%rd4, [_Z13exclusiveScanPiPKii_param_1];
	ld.param.u32 	%r17, [_Z13exclusiveScanPiPKii_param_2];
	cvta.to.global.u64 	%rd5, %rd4;
	mov.u32 	%r1, %tid.x;
	shl.b32 	%r2, %r1, 1;
	setp.ge.s32 	%p1, %r2, %r17;
	mul.wide.u32 	%rd6, %r2, 4;
	add.s64 	%rd1, %rd5, %rd6;
	shl.b32 	%r18, %r1, 3;
	mov.u32 	%r19, temp;
	add.s32 	%r3, %r19, %r18;
	@%p1 bra 	$L__BB0_2;
	ld.global.u32 	%r20, [%rd1];
	st.shared.u32 	[%r3], %r20;
$L__BB0_2:
	add.s32 	%r4, %r2, 1;
	setp.ge.s32 	%p2, %r4, %r17;
	@%p2 bra 	$L__BB0_4;
	ld.global.u32 	%r21, [%rd1+4];
	st.shared.u32 	[%r3+4], %r21;
$L__BB0_4:
	bar.sync 	0;
	shr.s32 	%r49, %r17, 1;
	setp.lt.s32 	%p3, %r49, 1;
	mov.b32 	%r51, 1;
	@%p3 bra 	$L__BB0_10;
	mov.b32 	%r51, 1;
$L__BB0_6:
	mov.u32 	%r6, %r49;
	bar.sync 	0;
	setp.ge.s32 	%p4, %r1, %r6;
	@%p4 bra 	$L__BB0_9;
	mul.lo.s32 	%r8, %r51, %r4;
	add.s32 	%r24, %r8, %r51;
	setp.gt.s32 	%p5, %r24, %r17;
	@%p5 bra 	$L__BB0_9;
	shl.b32 	%r25, %r8, 2;
	add.s32 	%r27, %r19, %r25;
	ld.shared.u32 	%r28, [%r27+-4];
	shl.b32 	%r29, %r51, 2;
	add.s32 	%r30, %r27, %r29;
	ld.shared.u32 	%r31, [%r30+-4];
	add.s32 	%r32, %r31, %r28;
	st.shared.u32 	[%r30+-4], %r32;
$L__BB0_9:
	shl.b32 	%r51, %r51, 1;
	shr.u32 	%r49, %r6, 1;
	setp.gt.u32 	%p6, %r6, 1;
	@%p6 bra 	$L__BB0_6;
$L__BB0_10:
	setp.ne.s32 	%p7, %r1, 0;
	@%p7 bra 	$L__BB0_12;
	shl.b32 	%r33, %r17, 2;
	add.s32 	%r35, %r19, %r33;
	mov.b32 	%r36, 0;
	st.shared.u32 	[%r35+-4], %r36;
$L__BB0_12:
	setp.lt.s32 	%p8, %r17, 2;
	@%p8 bra 	$L__BB0_18;
	mov.b32 	%r52, 1;
$L__BB0_14:
	shr.u32 	%r51, %r51, 1;
	bar.sync 	0;
	setp.ge.u32 	%p9, %r1, %r52;
	@%p9 bra 	$L__BB0_17;
	mul.lo.s32 	%r15, %r51, %r4;
	add.s32 	%r38, %r15, %r51;
	setp.gt.s32 	%p10, %r38, %r17;
	@%p10 bra 	$L__BB0_17;
	shl.b32 	%r39, %r15, 2;
	add.s32 	%r41, %r19, %r39;
	ld.shared.u32 	%r42, [%r41+-4];
	shl.b32 	%r43, %r51, 2;
	add.s32 	%r44, %r41, %r43;
	ld.shared.u32 	%r45, [%r44+-4];
	st.shared.u32 	[%r41+-4], %r45;
	add.s32 	%r46, %r45, %r42;
	st.shared.u32 	[%r44+-4], %r46;
$L__BB0_17:
	shl.b32 	%r52, %r52, 1;
	setp.lt.s32 	%p11, %r52, %r17;
	@%p11 bra 	$L__BB0_14;
$L__BB0_18:
	setp.ge.s32 	%p12, %r2, %r17;
	bar.sync 	0;
	cvta.to.global.u64 	%rd7, %rd3;
	add.s64 	%rd2, %rd7, %rd6;
	@%p12 bra 	$L__BB0_20;
	ld.shared.u32 	%r47, [%r3];
	st.global.u32 	[%rd2], %r47;
$L__BB0_20:
	setp.ge.s32 	%p13, %r4, %r17;
	@%p13 bra 	$L__BB0_22;
	ld.shared.u32 	%r48, [%r3+4];
	st.global.u32 	[%rd2+4], %r48;
$L__BB0_22:
	ret;

}


// ===== COMPILED SASS (sm_100) =====

	.target	sm_100

	.elftype	@"ET_EXEC"


//--------------------- .note.nv.tkinfo           --------------------------
	.section	.note.nv.tkinfo,"",@"SHT_NOTE"
	.sectionflags	@"SHF_NOTE_NV_TKINFO"
	.tkinfo
        /*0018*/ 	.word	0x00000002
        /*0030*/ 	.string	""
        /*0030*/ 	.string	"ptxas"
        /*0030*/ 	.string	"Cuda compilation tools, release 13.0, V13.0.88"
        /*0030*/ 	.string	"Build cuda_13.0.r13.0/compiler.36424714_0"
        /*0030*/ 	.string	"-arch sm_100 -m 64 "



//--------------------- .note.nv.cuinfo           --------------------------
	.section	.note.nv.cuinfo,"",@"SHT_NOTE"
	.sectionflags	@"SHF_NOTE_NV_CUINFO"
        /*0018*/ 	.short	0x0002
        /*001a*/ 	.short	0x0064
        /*001c*/ 	.short	0x0082
	.zero		2


//--------------------- .nv.info                  --------------------------
	.section	.nv.info,"",@"SHT_CUDA_INFO"
	.align	4


	//----- nvinfo : EIATTR_REGCOUNT
	.align		4
        /*0000*/ 	.byte	0x04, 0x2f
        /*0002*/ 	.short	(.L_1 - .L_0)
	.align		4
.L_0:
        /*0004*/ 	.word	index@(_Z13exclusiveScanPiPKii)
        /*0008*/ 	.word	0x0000000e


	//----- nvinfo : EIATTR_FRAME_SIZE
	.align		4
.L_1:
        /*000c*/ 	.byte	0x04, 0x11
        /*000e*/ 	.short	(.L_3 - .L_2)
	.align		4
.L_2:
        /*0010*/ 	.word	index@(_Z13exclusiveScanPiPKii)
        /*0014*/ 	.word	0x00000000


	//----- nvinfo : EIATTR_MIN_STACK_SIZE
	.align		4
.L_3:
        /*0018*/ 	.byte	0x04, 0x12
        /*001a*/ 	.short	(.L_5 - .L_4)
	.align		4
.L_4:
        /*001c*/ 	.word	index@(_Z13exclusiveScanPiPKii)
        /*0020*/ 	.word	0x00000000
.L_5:


//--------------------- .nv.compat                --------------------------
	.section	.nv.compat,"",@"SHT_CUDA_COMPAT_INFO"
	.align	4
        /*0000*/ 	.byte	0x02, 0x09, 0x00, 0x00, 0x02, 0x02, 0x01, 0x00, 0x02, 0x05, 0x05, 0x00, 0x03, 0x07, 0x01, 0x01
        /*0010*/ 	.byte	0x02, 0x03, 0x00, 0x00, 0x02, 0x06, 0x01, 0x00, 0x04, 0x0b, 0x08, 0x00, 0x09, 0x00, 0x00, 0x00
        /*0020*/ 	.byte	0x00, 0x00, 0x00, 0x00


//--------------------- .nv.info._Z13exclusiveScanPiPKii --------------------------
	.section	.nv.info._Z13exclusiveScanPiPKii,"",@"SHT_CUDA_INFO"
	.sectionflags	@""
	.align	4


	//----- nvinfo : EIATTR_CUDA_API_VERSION
	.align		4
        /*0000*/ 	.byte	0x04, 0x37
        /*0002*/ 	.short	(.L_7 - .L_6)
.L_6:
        /*0004*/ 	.word	0x00000082


	//----- nvinfo : EIATTR_KPARAM_INFO
	.align		4
.L_7:
        /*0008*/ 	.byte	0x04, 0x17
        /*000a*/ 	.short	(.L_9 - .L_8)
.L_8:
        /*000c*/ 	.word	0x00000000
        /*0010*/ 	.short	0x0002
        /*0012*/ 	.short	0x0010
        /*0014*/ 	.byte	0x00, 0xf0, 0x11, 0x00


	//----- nvinfo : EIATTR_KPARAM_INFO
	.align		4
.L_9:
        /*0018*/ 	.byte	0x04, 0x17
        /*001a*/ 	.short	(.L_11 - .L_10)
.L_10:
        /*001c*/ 	.word	0x00000000
        /*0020*/ 	.short	0x0001
        /*0022*/ 	.short	0x0008
        /*0024*/ 	.byte	0x00, 0xf5, 0x21, 0x00


	//----- nvinfo : EIATTR_KPARAM_INFO
	.align		4
.L_11:
        /*0028*/ 	.byte	0x04, 0x17
        /*002a*/ 	.short	(.L_13 - .L_12)
.L_12:
        /*002c*/ 	.word	0x00000000
        /*0030*/ 	.short	0x0000
        /*0032*/ 	.short	0x0000
        /*0034*/ 	.byte	0x00, 0xf5, 0x21, 0x00


	//----- nvinfo : EIATTR_SPARSE_MMA_MASK
	.align		4
.L_13:
        /*0038*/ 	.byte	0x03, 0x50
        /*003a*/ 	.short	0x0000


	//----- nvinfo : EIATTR_MAXREG_COUNT
	.align		4
        /*003c*/ 	.byte	0x03, 0x1b
        /*003e*/ 	.short	0x00ff


	//----- nvinfo : EIATTR_NUM_BARRIERS
	.align		4
        /*0040*/ 	.byte	0x02, 0x4c
        /*0042*/ 	.byte	0x01
	.zero		1


	//----- nvinfo : EIATTR_MERCURY_ISA_VERSION
	.align		4
        /*0044*/ 	.byte	0x03, 0x5f
        /*0046*/ 	.short	0x0101


	//----- nvinfo : EIATTR_VRC_CTA_INIT_COUNT
	.align		4
        /*0048*/ 	.byte	0x02, 0x4a
	.zero		1
	.zero		1


	//----- nvinfo : EIATTR_EXIT_INSTR_OFFSETS
	.align		4
        /*004c*/ 	.byte	0x04, 0x1c
        /*004e*/ 	.short	(.L_15 - .L_14)


	//   ....[0]....
.L_14:
        /*0050*/ 	.word	0x000004f0


	//   ....[1]....
        /*0054*/ 	.word	0x00000520


	//----- nvinfo : EIATTR_CRS_STACK_SIZE
	.align		4
.L_15:
        /*0058*/ 	.byte	0x04, 0x1e
        /*005a*/ 	.short	(.L_17 - .L_16)
.L_16:
        /*005c*/ 	.word	0x00000000


	//----- nvinfo : EIATTR_CBANK_PARAM_SIZE
	.align		4
.L_17:
        /*0060*/ 	.byte	0x03, 0x19
        /*0062*/ 	.short	0x0014


	//----- nvinfo : EIATTR_PARAM_CBANK
	.align		4
        /*0064*/ 	.byte	0x04, 0x0a
        /*0066*/ 	.short	(.L_19 - .L_18)
	.align		4
.L_18:
        /*0068*/ 	.word	index@(.nv.constant0._Z13exclusiveScanPiPKii)
        /*006c*/ 	.short	0x0380
        /*006e*/ 	.short	0x0014


	//----- nvinfo : EIATTR_SW_WAR
	.align		4
.L_19:
        /*0070*/ 	.byte	0x04, 0x36
        /*0072*/ 	.short	(.L_21 - .L_20)
.L_20:
        /*0074*/ 	.word	0x00000008
.L_21:


//--------------------- .nv.callgraph             --------------------------
	.section	.nv.callgraph,"",@"SHT_CUDA_CALLGRAPH"
	.align	4
	.sectionentsize	8
	.align		4
        /*0000*/ 	.word	0x00000000
	.align		4
        /*0004*/ 	.word	0xffffffff
	.align		4
        /*0008*/ 	.word	0x00000000
	.align		4
        /*000c*/ 	.word	0xfffffffe
	.align		4
        /*0010*/ 	.word	0x00000000
	.align		4
        /*0014*/ 	.word	0xfffffffd
	.align		4
        /*0018*/ 	.word	0x00000000
	.align		4
        /*001c*/ 	.word	0xfffffffc


//--------------------- .text._Z13exclusiveScanPiPKii --------------------------
	.section	.text._Z13exclusiveScanPiPKii,"ax",@progbits
	.align	128
        .global         _Z13exclusiveScanPiPKii
        .type           _Z13exclusiveScanPiPKii,@function
        .size           _Z13exclusiveScanPiPKii,(.L_x_9 - _Z13exclusiveScanPiPKii)
        .other          _Z13exclusiveScanPiPKii,@"STO_CUDA_ENTRY STV_DEFAULT"
_Z13exclusiveScanPiPKii:
.text._Z13exclusiveScanPiPKii:
[----:B------:R-:W-:Y:S01]  /*0000*/  LDC R1, c[0x0][0x37c] ;  /* 0x0000df00ff017b82 */ /* 0x000fe20000000800 */
[----:B------:R-:W0:Y:S01]  /*0010*/  S2R R10, SR_TID.X ;  /* 0x00000000000a7919 */ /* 0x000e220000002100 */
[----:B------:R-:W1:Y:S06]  /*0020*/  LDCU UR6, c[0x0][0x390] ;  /* 0x00007200ff0677ac */ /* 0x000e6c0008000800 */
[----:B------:R-:W2:Y:S01]  /*0030*/  LDC.64 R4, c[0x0][0x388] ;  /* 0x0000e200ff047b82 */ /* 0x000ea20000000a00 */
[----:B------:R-:W3:Y:S01]  /*0040*/  LDCU.64 UR8, c[0x0][0x358] ;  /* 0x00006b00ff0877ac */ /* 0x000ee20008000a00 */
[----:B0-----:R-:W-:-:S04]  /*0050*/  IMAD.SHL.U32 R2, R10, 0x2, RZ ;  /* 0x000000020a027824 */ /* 0x001fc800078e00ff */
[C---:B------:R-:W-:Y:S01]  /*0060*/  VIADD R0, R2.reuse, 0x1 ;  /* 0x0000000102007836 */ /* 0x040fe20000000000 */
[C---:B-1----:R-:W-:Y:S01]  /*0070*/  ISETP.GE.AND P0, PT, R2.reuse, UR6, PT ;  /* 0x0000000602007c0c */ /* 0x042fe2000bf06270 */
[----:B--2---:R-:W-:-:S03]  /*0080*/  IMAD.WIDE.U32 R4, R2, 0x4, R4 ;  /* 0x0000000402047825 */ /* 0x004fc600078e0004 */
[----:B------:R-:W-:-:S09]  /*0090*/  ISETP.GE.AND P1, PT, R0, UR6, PT ;  /* 0x0000000600007c0c */ /* 0x000fd2000bf26270 */
[----:B---3--:R-:W2:Y:S04]  /*00a0*/  @!P0 LDG.E R3, desc[UR8][R4.64] ;  /* 0x0000000804038981 */ /* 0x008ea8000c1e1900 */
[----:B------:R-:W3:Y:S01]  /*00b0*/  @!P1 LDG.E R7, desc[UR8][R4.64+0x4] ;  /* 0x0000040804079981 */ /* 0x000ee2000c1e1900 */
[----:B------:R-:W0:Y:S01]  /*00c0*/  S2UR UR5, SR_CgaCtaId ;  /* 0x00000000000579c3 */ /* 0x000e220000008800 */
[----:B------:R-:W-:Y:S01]  /*00d0*/  UMOV UR4, 0x400 ;  /* 0x0000040000047882 */ /* 0x000fe20000000000 */
[----:B------:R-:W-:Y:S01]  /*00e0*/  IMAD.MOV.U32 R9, RZ, RZ, 0x1 ;  /* 0x00000001ff097424 */ /* 0x000fe200078e00ff */
[----:B0-----:R-:W-:Y:S02]  /*00f0*/  ULEA UR4, UR5, UR4, 0x18 ;  /* 0x0000000405047291 */ /* 0x001fe4000f8ec0ff */
[----:B------:R-:W-:-:S04]  /*0100*/  USHF.R.S32.HI UR5, URZ, 0x1, UR6 ;  /* 0x00000001ff057899 */ /* 0x000fc80008011406 */
[----:B------:R-:W-:Y:S01]  /*0110*/  LEA R6, R10, UR4, 0x3 ;  /* 0x000000040a067c11 */ /* 0x000fe2000f8e18ff */
[----:B------:R-:W-:-:S04]  /*0120*/  UISETP.GE.AND UP0, UPT, UR5, 0x1, UPT ;  /* 0x000000010500788c */ /* 0x000fc8000bf06270 */
[----:B--2---:R0:W-:Y:S04]  /*0130*/  @!P0 STS [R6], R3 ;  /* 0x0000000306008388 */ /* 0x0041e80000000800 */
[----:B---3--:R0:W-:Y:S01]  /*0140*/  @!P1 STS [R6+0x4], R7 ;  /* 0x0000040706009388 */ /* 0x0081e20000000800 */
[----:B------:R-:W-:Y:S06]  /*0150*/  BAR.SYNC.DEFER_BLOCKING 0x0 ;  /* 0x0000000000007b1d */ /* 0x000fec0000010000 */
[----:B------:R-:W-:Y:S05]  /*0160*/  BRA.U !UP0, `(.L_x_0) ;  /* 0x0000000108547547 */ /* 0x000fea000b800000 */
[----:B------:R-:W-:Y:S01]  /*0170*/  IMAD.MOV.U32 R9, RZ, RZ, 0x1 ;  /* 0x00000001ff097424 */ /* 0x000fe200078e00ff */
[----:B------:R-:W1:Y:S06]  /*0180*/  LDCU UR7, c[0x0][0x390] ;  /* 0x00007200ff0777ac */ /* 0x000e6c0008000800 */
.L_x_3:
[----:B------:R-:W-:Y:S01]  /*0190*/  BAR.SYNC.DEFER_BLOCKING 0x0 ;  /* 0x0000000000007b1d */ /* 0x000fe20000010000 */
[----:B------:R-:W-:-:S05]  /*01a0*/  ISETP.GE.AND P0, PT, R10, UR5, PT ;  /* 0x000000050a007c0c */ /* 0x000fca000bf06270 */
[----:B------:R-:W-:Y:S08]  /*01b0*/  BSSY.RECONVERGENT B0, `(.L_x_1) ;  /* 0x000000b000007945 */ /* 0x000ff00003800200 */
[----:B--2---:R-:W-:Y:S05]  /*01c0*/  @P0 BRA `(.L_x_2) ;  /* 0x0000000000240947 */ /* 0x004fea0003800000 */
[----:B------:R-:W-:-:S04]  /*01d0*/  IMAD R4, R0, R9, RZ ;  /* 0x0000000900047224 */ /* 0x000fc800078e02ff */
[----:B0-----:R-:W-:-:S05]  /*01e0*/  IMAD.IADD R3, R4, 0x1, R9 ;  /* 0x0000000104037824 */ /* 0x001fca00078e0209 */
[----:B-1----:R-:W-:-:S13]  /*01f0*/  ISETP.GT.AND P0, PT, R3, UR7, PT ;  /* 0x0000000703007c0c */ /* 0x002fda000bf04270 */
[----:B------:R-:W-:-:S05]  /*0200*/  @!P0 LEA R4, R4, UR4, 0x2 ;  /* 0x0000000404048c11 */ /* 0x000fca000f8e10ff */
[----:B------:R-:W-:Y:S02]  /*0210*/  @!P0 IMAD R3, R9, 0x4, R4 ;  /* 0x0000000409038824 */ /* 0x000fe400078e0204 */
[----:B------:R-:W-:Y:S04]  /*0220*/  @!P0 LDS R4, [R4+-0x4] ;  /* 0xfffffc0004048984 */ /* 0x000fe80000000800 */
[----:B------:R-:W0:Y:S02]  /*0230*/  @!P0 LDS R5, [R3+-0x4] ;  /* 0xfffffc0003058984 */ /* 0x000e240000000800 */
[----:B0-----:R-:W-:-:S05]  /*0240*/  @!P0 IMAD.IADD R8, R4, 0x1, R5 ;  /* 0x0000000104088824 */ /* 0x001fca00078e0205 */
[----:B------:R2:W-:Y:S02]  /*0250*/  @!P0 STS [R3+-0x4], R8 ;  /* 0xfffffc0803008388 */ /* 0x0005e40000000800 */
.L_x_2:
[----:B-1----:R-:W-:Y:S05]  /*0260*/  BSYNC.RECONVERGENT B0 ;  /* 0x0000000000007941 */ /* 0x002fea0003800200 */
.L_x_1:
[----:B------:R-:W-:Y:S01]  /*0270*/  UISETP.GT.U32.AND UP0, UPT, UR5, 0x1, UPT ;  /* 0x000000010500788c */ /* 0x000fe2000bf04070 */
[----:B------:R-:W-:Y:S01]  /*0280*/  IMAD.SHL.U32 R9, R9, 0x2, RZ ;  /* 0x0000000209097824 */ /* 0x000fe200078e00ff */
[----:B------:R-:W-:-:S07]  /*0290*/  USHF.R.U32.HI UR6, URZ, 0x1, UR5 ;  /* 0x00000001ff067899 */ /* 0x000fce0008011605 */
[----:B------:R-:W-:Y:S01]  /*02a0*/  UMOV UR5, UR6 ;  /* 0x0000000600057c82 */ /* 0x000fe20008000000 */
[----:B------:R-:W-:Y:S05]  /*02b0*/  BRA.U UP0, `(.L_x_3) ;  /* 0xfffffffd00b47547 */ /* 0x000fea000b83ffff */
.L_x_0:
[----:B------:R-:W0:Y:S01]  /*02c0*/  LDC R11, c[0x0][0x390] ;  /* 0x0000e400ff0b7b82 */ /* 0x000e220000000800 */
[----:B------:R-:W-:-:S13]  /*02d0*/  ISETP.NE.AND P0, PT, R10, RZ, PT ;  /* 0x000000ff0a00720c */ /* 0x000fda0003f05270 */
[----:B0-2---:R-:W-:-:S05]  /*02e0*/  @!P0 LEA R3, R11, UR4, 0x2 ;  /* 0x000000040b038c11 */ /* 0x005fca000f8e10ff */
[----:B------:R0:W-:Y:S01]  /*02f0*/  @!P0 STS [R3+-0x4], RZ ;  /* 0xfffffcff03008388 */ /* 0x0001e20000000800 */
[----:B------:R-:W-:-:S13]  /*0300*/  ISETP.GE.AND P0, PT, R11, 0x2, PT ;  /* 0x000000020b00780c */ /* 0x000fda0003f06270 */
[----:B0-----:R-:W-:Y:S05]  /*0310*/  @!P0 BRA `(.L_x_4) ;  /* 0x0000000000588947 */ /* 0x001fea0003800000 */
[----:B------:R-:W0:Y:S01]  /*0320*/  LDC R11, c[0x0][0x390] ;  /* 0x0000e400ff0b7b82 */ /* 0x000e220000000800 */
[----:B------:R-:W1:Y:S01]  /*0330*/  LDCU UR6, c[0x0][0x390] ;  /* 0x00007200ff0677ac */ /* 0x000e620008000800 */
[----:B------:R-:W-:-:S05]  /*0340*/  UMOV UR5, 0x1 ;  /* 0x0000000100057882 */ /* 0x000fca0000000000 */
.L_x_7:
[----:B------:R-:W-:Y:S01]  /*0350*/  BAR.SYNC.DEFER_BLOCKING 0x0 ;  /* 0x0000000000007b1d */ /* 0x000fe20000010000 */
[----:B------:R-:W-:Y:S01]  /*0360*/  ISETP.GE.U32.AND P1, PT, R10, UR5, PT ;  /* 0x000000050a007c0c */ /* 0x000fe2000bf26070 */
[----:B------:R-:W-:Y:S01]  /*0370*/  USHF.L.U32 UR5, UR5, 0x1, URZ ;  /* 0x0000000105057899 */ /* 0x000fe200080006ff */
[----:B------:R-:W-:-:S03]  /*0380*/  SHF.R.U32.HI R9, RZ, 0x1, R9 ;  /* 0x00000001ff097819 */ /* 0x000fc60000011609 */
[----:B------:R-:W-:Y:S02]  /*0390*/  BSSY.RECONVERGENT B0, `(.L_x_5) ;  /* 0x000000d000007945 */ /* 0x000fe40003800200 */
[----:B0-----:R-:W-:-:S06]  /*03a0*/  ISETP.LE.AND P0, PT, R11, UR5, PT ;  /* 0x000000050b007c0c */ /* 0x001fcc000bf03270 */
[----:B------:R-:W-:Y:S07]  /*03b0*/  @P1 BRA `(.L_x_6) ;  /* 0x0000000000281947 */ /* 0x000fee0003800000 */
[----:B------:R-:W-:-:S04]  /*03c0*/  IMAD R4, R0, R9, RZ ;  /* 0x0000000900047224 */ /* 0x000fc800078e02ff */
[----:B------:R-:W-:-:S05]  /*03d0*/  IMAD.IADD R3, R9, 0x1, R4 ;  /* 0x0000000109037824 */ /* 0x000fca00078e0204 */
[----:B-1----:R-:W-:-:S13]  /*03e0*/  ISETP.GT.AND P1, PT, R3, UR6, PT ;  /* 0x0000000603007c0c */ /* 0x002fda000bf24270 */
[----:B------:R-:W-:-:S05]  /*03f0*/  @!P1 LEA R4, R4, UR4, 0x2 ;  /* 0x0000000404049c11 */ /* 0x000fca000f8e10ff */
[----:B------:R-:W-:Y:S01]  /*0400*/  @!P1 IMAD R5, R9, 0x4, R4 ;  /* 0x0000000409059824 */ /* 0x000fe200078e0204 */
[----:B------:R-:W-:Y:S04]  /*0410*/  @!P1 LDS R3, [R4+-0x4] ;  /* 0xfffffc0004039984 */ /* 0x000fe80000000800 */
[----:B------:R-:W0:Y:S02]  /*0420*/  @!P1 LDS R7, [R5+-0x4] ;  /* 0xfffffc0005079984 */ /* 0x000e240000000800 */
[----:B0-----:R-:W-:Y:S02]  /*0430*/  @!P1 IMAD.IADD R8, R3, 0x1, R7 ;  /* 0x0000000103089824 */ /* 0x001fe400078e0207 */
[----:B------:R0:W-:Y:S04]  /*0440*/  @!P1 STS [R4+-0x4], R7 ;  /* 0xfffffc0704009388 */ /* 0x0001e80000000800 */
[----:B------:R0:W-:Y:S02]  /*0450*/  @!P1 STS [R5+-0x4], R8 ;  /* 0xfffffc0805009388 */ /* 0x0001e40000000800 */
.L_x_6:
[----:B-1----:R-:W-:Y:S05]  /*0460*/  BSYNC.RECONVERGENT B0 ;  /* 0x0000000000007941 */ /* 0x002fea0003800200 */
.L_x_5:
[----:B------:R-:W-:Y:S05]  /*0470*/  @!P0 BRA `(.L_x_7) ;  /* 0xfffffffc00b48947 */ /* 0x000fea000383ffff */
.L_x_4:
[----:B------:R-:W-:Y:S01]  /*0480*/  BAR.SYNC.DEFER_BLOCKING 0x0 ;  /* 0x0000000000007b1d */ /* 0x000fe20000010000 */
[-C--:B------:R-:W-:Y:S02]  /*0490*/  ISETP.GE.AND P0, PT, R2, R11.reuse, PT ;  /* 0x0000000b0200720c */ /* 0x080fe40003f06270 */
[----:B------:R-:W-:-:S05]  /*04a0*/  ISETP.GE.AND P1, PT, R0, R11, PT ;  /* 0x0000000b0000720c */ /* 0x000fca0003f26270 */
[----:B0-----:R-:W0:Y:S06]  /*04b0*/  LDC.64 R4, c[0x0][0x380] ;  /* 0x0000e000ff047b82 */ /* 0x001e2c0000000a00 */
[----:B------:R-:W1:Y:S01]  /*04c0*/  @!P0 LDS R7, [R6] ;  /* 0x0000000006078984 */ /* 0x000e620000000800 */
[----:B0-----:R-:W-:-:S05]  /*04d0*/  IMAD.WIDE.U32 R2, R2, 0x4, R4 ;  /* 0x0000000402027825 */ /* 0x001fca00078e0004 */
[----:B-1----:R0:W-:Y:S01]  /*04e0*/  @!P0 STG.E desc[UR8][R2.64], R7 ;  /* 0x0000000702008986 */ /* 0x0021e2000c101908 */
[----:B------:R-:W-:Y:S05]  /*04f0*/  @P1 EXIT ;  /* 0x000000000000194d */ /* 0x000fea0003800000 */
[----:B------:R-:W1:Y:S04]  /*0500*/  LDS R5, [R6+0x4] ;  /* 0x0000040006057984 */ /* 0x000e680000000800 */
[----:B-1----:R-:W-:Y:S01]  /*0510*/  STG.E desc[UR8][R2.64+0x4], R5 ;  /* 0x0000040502007986 */ /* 0x002fe2000c101908 */
[----:B------:R-:W-:Y:S05]  /*0520*/  EXIT ;  /* 0x000000000000794d */ /* 0x000fea0003800000 */
.L_x_8:
[----:B------:R-:W-:-:S00]  /*0530*/  BRA `(.L_x_8) ;  /* 0xfffffffc00fc7947 */ /* 0x000fc0000383ffff */
[----:B------:R-:W-:-:S00]  /*0540*/  NOP ;  /* 0x0000000000007918 */ /* 0x000fc00000000000 */
        /* <DEDUP_REMOVED lines=11> */
.L_x_9:


//--------------------- .nv.shared._Z13exclusiveScanPiPKii --------------------------
	.section	.nv.shared._Z13exclusiveScanPiPKii,"aw",@nobits
	.sectionflags	@""
	.align	16
	.zero		1024


//--------------------- .nv.shared.reserved.0     --------------------------
	.section	.nv.shared.reserved.0,"aw",@nobits
	.weak		__nv_reservedSMEM_offset_0_alias
	.size		__nv_reservedSMEM_offset_0_alias, 0, 64
	.other		__nv_reservedSMEM_offset_0_alias,@"STO_CUDA_RESERVED_SHARED STV_DEFAULT"
__nv_reservedSMEM_offset_0_alias:
	.zero		0
	.zero		64


//--------------------- .nv.constant0._Z13exclusiveScanPiPKii --------------------------
	.section	.nv.constant0._Z13exclusiveScanPiPKii,"a",@progbits
	.sectionflags	@""
	.align	4
.nv.constant0._Z13exclusiveScanPiPKii:
	.zero		916


//--------------------- SYMBOLS --------------------------

	.type		.nv.reservedSmem.offset0,@object
	.size		.nv.reservedSmem.offset0,0x4
	.type		.nv.reservedSmem.cap,@object
	.size		.nv.reservedSmem.cap,0x4
